//
// Generated by NVIDIA NVVM Compiler
//
// Compiler Build ID: CL-36424714
// Cuda compilation tools, release 13.0, V13.0.88
// Based on NVVM 20.0.0
//

.version 9.0
.target sm_100
.address_size 64

	// .globl	_Z6myScanPfS_j
.extern .shared .align 16 .b8 temp[];

.visible .entry _Z6myScanPfS_j(
	.param .u64 .ptr .align 1 _Z6myScanPfS_j_param_0,
	.param .u64 .ptr .align 1 _Z6myScanPfS_j_param_1,
	.param .u32 _Z6myScanPfS_j_param_2
)
{
	.reg .pred 	%p<8>;
	.reg .b32 	%r<41>;
	.reg .b32 	%f<11>;
	.reg .b64 	%rd<9>;

	ld.param.u64 	%rd1, [_Z6myScanPfS_j_param_0];
	ld.param.u64 	%rd2, [_Z6myScanPfS_j_param_1];
	ld.param.u32 	%r14, [_Z6myScanPfS_j_param_2];
	cvta.to.global.u64 	%rd3, %rd2;
	mov.u32 	%r1, %tid.x;
	shl.b32 	%r2, %r1, 1;
	mul.wide.u32 	%rd4, %r2, 4;
	add.s64 	%rd5, %rd3, %rd4;
	ld.global.f32 	%f1, [%rd5];
	shl.b32 	%r16, %r1, 3;
	mov.u32 	%r17, temp;
	add.s32 	%r3, %r17, %r16;
	or.b32  	%r4, %r2, 1;
	ld.global.f32 	%f2, [%rd5+4];
	st.shared.v2.f32 	[%r3], {%f1, %f2};
	setp.lt.u32 	%p1, %r14, 2;
	mov.b32 	%r38, 1;
	@%p1 bra 	$L__BB0_5;
	mov.b32 	%r38, 1;
	mov.u32 	%r36, %r14;
$L__BB0_2:
	shr.u32 	%r7, %r36, 1;
	bar.sync 	0;
	setp.ge.u32 	%p2, %r1, %r7;
	@%p2 bra 	$L__BB0_4;
	mul.lo.s32 	%r19, %r38, %r4;
	shl.b32 	%r20, %r19, 2;
	add.s32 	%r22, %r17, %r20;
	ld.shared.f32 	%f3, [%r22+-4];
	shl.b32 	%r23, %r38, 2;
	add.s32 	%r24, %r22, %r23;
	ld.shared.f32 	%f4, [%r24+-4];
	add.f32 	%f5, %f3, %f4;
	st.shared.f32 	[%r24+-4], %f5;
$L__BB0_4:
	shl.b32 	%r38, %r38, 1;
	setp.gt.u32 	%p3, %r36, 3;
	mov.u32 	%r36, %r7;
	@%p3 bra 	$L__BB0_2;
$L__BB0_5:
	setp.ne.s32 	%p4, %r1, 0;
	@%p4 bra 	$L__BB0_7;
	shl.b32 	%r25, %r14, 2;
	add.s32 	%r27, %r17, %r25;
	mov.b32 	%r28, 0;
	st.shared.u32 	[%r27+-4], %r28;
$L__BB0_7:
	setp.lt.u32 	%p5, %r14, 2;
	@%p5 bra 	$L__BB0_12;
	mov.b32 	%r39, 1;
$L__BB0_9:
	shr.u32 	%r38, %r38, 1;
	bar.sync 	0;
	setp.ge.u32 	%p6, %r1, %r39;
	@%p6 bra 	$L__BB0_11;
	mul.lo.s32 	%r30, %r38, %r4;
	shl.b32 	%r31, %r30, 2;
	add.s32 	%r33, %r17, %r31;
	ld.shared.f32 	%f6, [%r33+-4];
	shl.b32 	%r34, %r38, 2;
	add.s32 	%r35, %r33, %r34;
	ld.shared.f32 	%f7, [%r35+-4];
	st.shared.f32 	[%r33+-4], %f7;
	add.f32 	%f8, %f6, %f7;
	st.shared.f32 	[%r35+-4], %f8;
$L__BB0_11:
	shl.b32 	%r39, %r39, 1;
	setp.lt.u32 	%p7, %r39, %r14;
	@%p7 bra 	$L__BB0_9;
$L__BB0_12:
	cvta.to.global.u64 	%rd6, %rd1;
	bar.sync 	0;
	ld.shared.v2.f32 	{%f9, %f10}, [%r3];
	add.s64 	%rd8, %rd6, %rd4;
	st.global.f32 	[%rd8], %f9;
	st.global.f32 	[%rd8+4], %f10;
	ret;

}


// ===== COMPILED SASS (sm_100) =====

	.target	sm_100

	.elftype	@"ET_EXEC"


//--------------------- .note.nv.tkinfo           --------------------------
	.section	.note.nv.tkinfo,"",@"SHT_NOTE"
	.sectionflags	@"SHF_NOTE_NV_TKINFO"
	.tkinfo
        /*0018*/ 	.word	0x00000002
        /*0030*/ 	.string	""
        /*0030*/ 	.string	"ptxas"
        /*0030*/ 	.string	"Cuda compilation tools, release 13.0, V13.0.88"
        /*0030*/ 	.string	"Build cuda_13.0.r13.0/compiler.36424714_0"
        /*0030*/ 	.string	"-arch sm_100 -m 64 "



//--------------------- .note.nv.cuinfo           --------------------------
	.section	.note.nv.cuinfo,"",@"SHT_NOTE"
	.sectionflags	@"SHF_NOTE_NV_CUINFO"
        /*0018*/ 	.short	0x0002
        /*001a*/ 	.short	0x0064
        /*001c*/ 	.short	0x0082
	.zero		2


//--------------------- .nv.info                  --------------------------
	.section	.nv.info,"",@"SHT_CUDA_INFO"
	.align	4


	//----- nvinfo : EIATTR_REGCOUNT
	.align		4
        /*0000*/ 	.byte	0x04, 0x2f
        /*0002*/ 	.short	(.L_1 - .L_0)
	.align		4
.L_0:
        /*0004*/ 	.word	index@(_Z6myScanPfS_j)
        /*0008*/ 	.word	0x0000000d


	//----- nvinfo : EIATTR_FRAME_SIZE
	.align		4
.L_1:
        /*000c*/ 	.byte	0x04, 0x11
        /*000e*/ 	.short	(.L_3 - .L_2)
	.align		4
.L_2:
        /*0010*/ 	.word	index@(_Z6myScanPfS_j)
        /*0014*/ 	.word	0x00000000


	//----- nvinfo : EIATTR_MIN_STACK_SIZE
	.align		4
.L_3:
        /*0018*/ 	.byte	0x04, 0x12
        /*001a*/ 	.short	(.L_5 - .L_4)
	.align		4
.L_4:
        /*001c*/ 	.word	index@(_Z6myScanPfS_j)
        /*0020*/ 	.word	0x00000000
.L_5:


//--------------------- .nv.compat                --------------------------
	.section	.nv.compat,"",@"SHT_CUDA_COMPAT_INFO"
	.align	4
        /*0000*/ 	.byte	0x02, 0x09, 0x00, 0x00, 0x02, 0x02, 0x01, 0x00, 0x02, 0x05, 0x05, 0x00, 0x03, 0x07, 0x01, 0x01
        /*0010*/ 	.byte	0x02, 0x03, 0x00, 0x00, 0x02, 0x06, 0x01, 0x00, 0x04, 0x0b, 0x08, 0x00, 0x09, 0x00, 0x00, 0x00
        /*0020*/ 	.byte	0x00, 0x00, 0x00, 0x00


//--------------------- .nv.info._Z6myScanPfS_j   --------------------------
	.section	.nv.info._Z6myScanPfS_j,"",@"SHT_CUDA_INFO"
	.sectionflags	@""
	.align	4


	//----- nvinfo : EIATTR_CUDA_API_VERSION
	.align		4
        /*0000*/ 	.byte	0x04, 0x37
        /*0002*/ 	.short	(.L_7 - .L_6)
.L_6:
        /*0004*/ 	.word	0x00000082


	//----- nvinfo : EIATTR_KPARAM_INFO
	.align		4
.L_7:
        /*0008*/ 	.byte	0x04, 0x17
        /*000a*/ 	.short	(.L_9 - .L_8)
.L_8:
        /*000c*/ 	.word	0x00000000
        /*0010*/ 	.short	0x0002
        /*0012*/ 	.short	0x0010
        /*0014*/ 	.byte	0x00, 0xf0, 0x11, 0x00


	//----- nvinfo : EIATTR_KPARAM_INFO
	.align		4
.L_9:
        /*0018*/ 	.byte	0x04, 0x17
        /*001a*/ 	.short	(.L_11 - .L_10)
.L_10:
        /*001c*/ 	.word	0x00000000
        /*0020*/ 	.short	0x0001
        /*0022*/ 	.short	0x0008
        /*0024*/ 	.byte	0x00, 0xf5, 0x21, 0x00


	//----- nvinfo : EIATTR_KPARAM_INFO
	.align		4
.L_11:
        /*0028*/ 	.byte	0x04, 0x17
        /*002a*/ 	.short	(.L_13 - .L_12)
.L_12:
        /*002c*/ 	.word	0x00000000
        /*0030*/ 	.short	0x0000
        /*0032*/ 	.short	0x0000
        /*0034*/ 	.byte	0x00, 0xf5, 0x21, 0x00


	//----- nvinfo : EIATTR_SPARSE_MMA_MASK
	.align		4
.L_13:
        /*0038*/ 	.byte	0x03, 0x50
        /*003a*/ 	.short	0x0000


	//----- nvinfo : EIATTR_MAXREG_COUNT
	.align		4
        /*003c*/ 	.byte	0x03, 0x1b
        /*003e*/ 	.short	0x00ff


	//----- nvinfo : EIATTR_NUM_BARRIERS
	.align		4
        /*0040*/ 	.byte	0x02, 0x4c
        /*0042*/ 	.byte	0x01
	.zero		1


	//----- nvinfo : EIATTR_MERCURY_ISA_VERSION
	.align		4
        /*0044*/ 	.byte	0x03, 0x5f
        /*0046*/ 	.short	0x0101


	//----- nvinfo : EIATTR_VRC_CTA_INIT_COUNT
	.align		4
        /*0048*/ 	.byte	0x02, 0x4a
	.zero		1
	.zero		1


	//----- nvinfo : EIATTR_EXIT_INSTR_OFFSETS
	.align		4
        /*004c*/ 	.byte	0x04, 0x1c
        /*004e*/ 	.short	(.L_15 - .L_14)


	//   ....[0]....
.L_14:
        /*0050*/ 	.word	0x000003f0


	//----- nvinfo : EIATTR_CBANK_PARAM_SIZE
	.align		4
.L_15:
        /*0054*/ 	.byte	0x03, 0x19
        /*0056*/ 	.short	0x0014


	//----- nvinfo : EIATTR_PARAM_CBANK
	.align		4
        /*0058*/ 	.byte	0x04, 0x0a
        /*005a*/ 	.short	(.L_17 - .L_16)
	.align		4
.L_16:
        /*005c*/ 	.word	index@(.nv.constant0._Z6myScanPfS_j)
        /*0060*/ 	.short	0x0380
        /*0062*/ 	.short	0x0014


	//----- nvinfo : EIATTR_SW_WAR
	.align		4
.L_17:
        /*0064*/ 	.byte	0x04, 0x36
        /*0066*/ 	.short	(.L_19 - .L_18)
.L_18:
        /*0068*/ 	.word	0x00000008
.L_19:


//--------------------- .nv.callgraph             --------------------------
	.section	.nv.callgraph,"",@"SHT_CUDA_CALLGRAPH"
	.align	4
	.sectionentsize	8
	.align		4
        /*0000*/ 	.word	0x00000000
	.align		4
        /*0004*/ 	.word	0xffffffff
	.align		4
        /*0008*/ 	.word	0x00000000
	.align		4
        /*000c*/ 	.word	0xfffffffe
	.align		4
        /*0010*/ 	.word	0x00000000
	.align		4
        /*0014*/ 	.word	0xfffffffd
	.align		4
        /*0018*/ 	.word	0x00000000
	.align		4
        /*001c*/ 	.word	0xfffffffc


//--------------------- .text._Z6myScanPfS_j      --------------------------
	.section	.text._Z6myScanPfS_j,"ax",@progbits
	.align	128
        .global         _Z6myScanPfS_j
        .type           _Z6myScanPfS_j,@function
        .size           _Z6myScanPfS_j,(.L_x_5 - _Z6myScanPfS_j)
        .other          _Z6myScanPfS_j,@"STO_CUDA_ENTRY STV_DEFAULT"
_Z6myScanPfS_j:
.text._Z6myScanPfS_j:
[----:B------:R-:W-:Y:S01]  /*0000*/  LDC R1, c[0x0][0x37c] ;  /* 0x0000df00ff017b82 */ /* 0x000fe20000000800 */
[----:B------:R-:W0:Y:S07]  /*0010*/  S2R R10, SR_TID.X ;  /* 0x00000000000a7919 */ /* 0x000e2e0000002100 */
[----:B------:R-:W1:Y:S01]  /*0020*/  LDC.64 R2, c[0x0][0x388] ;  /* 0x0000e200ff027b82 */ /* 0x000e620000000a00 */
[----:B------:R-:W2:Y:S01]  /*0030*/  LDCU.64 UR8, c[0x0][0x358] ;  /* 0x00006b00ff0877ac */ /* 0x000ea20008000a00 */
[----:B------:R-:W3:Y:S06]  /*0040*/  LDCU UR6, c[0x0][0x390] ;  /* 0x00007200ff0677ac */ /* 0x000eec0008000800 */
[----:B------:R-:W4:Y:S08]  /*0050*/  S2UR UR5, SR_CgaCtaId ;  /* 0x00000000000579c3 */ /* 0x000f300000008800 */
[----:B------:R-:W5:Y:S01]  /*0060*/  LDC R8, c[0x0][0x390] ;  /* 0x0000e400ff087b82 */ /* 0x000f620000000800 */
[----:B0-----:R-:W-:-:S04]  /*0070*/  IMAD.SHL.U32 R5, R10, 0x2, RZ ;  /* 0x000000020a057824 */ /* 0x001fc800078e00ff */
[----:B-1----:R-:W-:-:S05]  /*0080*/  IMAD.WIDE.U32 R2, R5, 0x4, R2 ;  /* 0x0000000405027825 */ /* 0x002fca00078e0002 */
[----:B--2---:R-:W2:Y:S04]  /*0090*/  LDG.E R6, desc[UR8][R2.64] ;  /* 0x0000000802067981 */ /* 0x004ea8000c1e1900 */
[----:B------:R0:W2:Y:S01]  /*00a0*/  LDG.E R7, desc[UR8][R2.64+0x4] ;  /* 0x0000040802077981 */ /* 0x0000a2000c1e1900 */
[----:B------:R-:W-:Y:S01]  /*00b0*/  UMOV UR4, 0x400 ;  /* 0x0000040000047882 */ /* 0x000fe20000000000 */
[----:B---3--:R-:W-:Y:S01]  /*00c0*/  UISETP.GE.U32.AND UP0, UPT, UR6, 0x2, UPT ;  /* 0x000000020600788c */ /* 0x008fe2000bf06070 */
[----:B------:R-:W-:Y:S01]  /*00d0*/  ISETP.NE.AND P1, PT, R10, RZ, PT ;  /* 0x000000ff0a00720c */ /* 0x000fe20003f25270 */
[----:B----4-:R-:W-:Y:S01]  /*00e0*/  ULEA UR4, UR5, UR4, 0x18 ;  /* 0x0000000405047291 */ /* 0x010fe2000f8ec0ff */
[----:B-----5:R-:W-:-:S05]  /*00f0*/  ISETP.GE.U32.AND P2, PT, R8, 0x2, PT ;  /* 0x000000020800780c */ /* 0x020fca0003f46070 */
[----:B------:R-:W-:Y:S01]  /*0100*/  LEA R0, R10, UR4, 0x3 ;  /* 0x000000040a007c11 */ /* 0x000fe2000f8e18ff */
[----:B0-----:R-:W-:Y:S01]  /*0110*/  IMAD.MOV.U32 R3, RZ, RZ, 0x1 ;  /* 0x00000001ff037424 */ /* 0x001fe200078e00ff */
[----:B------:R-:W-:-:S03]  /*0120*/  IADD3 R2, PT, PT, R5, 0x1, RZ ;  /* 0x0000000105027810 */ /* 0x000fc60007ffe0ff */
[----:B--2---:R0:W-:Y:S01]  /*0130*/  STS.64 [R0], R6 ;  /* 0x0000000600007388 */ /* 0x0041e20000000a00 */
[----:B------:R-:W-:Y:S05]  /*0140*/  BRA.U !UP0, `(.L_x_0) ;  /* 0x0000000108447547 */ /* 0x000fea000b800000 */
[----:B------:R-:W-:Y:S01]  /*0150*/  IMAD.MOV.U32 R3, RZ, RZ, 0x1 ;  /* 0x00000001ff037424 */ /* 0x000fe200078e00ff */
[----:B------:R-:W1:Y:S01]  /*0160*/  LDCU UR5, c[0x0][0x390] ;  /* 0x00007200ff0577ac */ /* 0x000e620008000800 */
[----:B------:R-:W-:-:S05]  /*0170*/  NOP ;  /* 0x0000000000007918 */ /* 0x000fca0000000000 */
.L_x_1:
[----:B-1----:R-:W-:Y:S01]  /*0180*/  USHF.R.U32.HI UR6, URZ, 0x1, UR5 ;  /* 0x00000001ff067899 */ /* 0x002fe20008011605 */
[----:B------:R-:W-:Y:S01]  /*0190*/  BAR.SYNC.DEFER_BLOCKING 0x0 ;  /* 0x0000000000007b1d */ /* 0x000fe20000010000 */
[----:B------:R-:W-:-:S04]  /*01a0*/  UISETP.GT.U32.AND UP0, UPT, UR5, 0x3, UPT ;  /* 0x000000030500788c */ /* 0x000fc8000bf04070 */
[----:B------:R-:W-:Y:S01]  /*01b0*/  ISETP.GE.U32.AND P0, PT, R10, UR6, PT ;  /* 0x000000060a007c0c */ /* 0x000fe2000bf06070 */
[----:B------:R-:W-:-:S12]  /*01c0*/  UMOV UR5, UR6 ;  /* 0x0000000600057c82 */ /* 0x000fd80008000000 */
[----:B------:R-:W-:-:S05]  /*01d0*/  @!P0 IMAD R4, R2, R3, RZ ;  /* 0x0000000302048224 */ /* 0x000fca00078e02ff */
[----:B------:R-:W-:-:S04]  /*01e0*/  @!P0 LEA R4, R4, UR4, 0x2 ;  /* 0x0000000404048c11 */ /* 0x000fc8000f8e10ff */
[C---:B0-2---:R-:W-:Y:S01]  /*01f0*/  @!P0 LEA R6, R3.reuse, R4, 0x2 ;  /* 0x0000000403068211 */ /* 0x045fe200078e10ff */
[----:B------:R-:W-:Y:S01]  /*0200*/  IMAD.SHL.U32 R3, R3, 0x2, RZ ;  /* 0x0000000203037824 */ /* 0x000fe200078e00ff */
[----:B------:R-:W-:Y:S04]  /*0210*/  @!P0 LDS R4, [R4+-0x4] ;  /* 0xfffffc0004048984 */ /* 0x000fe80000000800 */
[----:B------:R-:W0:Y:S02]  /*0220*/  @!P0 LDS R7, [R6+-0x4] ;  /* 0xfffffc0006078984 */ /* 0x000e240000000800 */
[----:B0-----:R-:W-:-:S05]  /*0230*/  @!P0 FADD R7, R4, R7 ;  /* 0x0000000704078221 */ /* 0x001fca0000000000 */
[----:B------:R2:W-:Y:S01]  /*0240*/  @!P0 STS [R6+-0x4], R7 ;  /* 0xfffffc0706008388 */ /* 0x0005e20000000800 */
[----:B------:R-:W-:Y:S05]  /*0250*/  BRA.U UP0, `(.L_x_1) ;  /* 0xfffffffd00c87547 */ /* 0x000fea000b83ffff */
.L_x_0:
[----:B------:R-:W-:-:S05]  /*0260*/  @!P1 LEA R4, R8, UR4, 0x2 ;  /* 0x0000000408049c11 */ /* 0x000fca000f8e10ff */
[----:B------:R1:W-:Y:S01]  /*0270*/  @!P1 STS [R4+-0x4], RZ ;  /* 0xfffffcff04009388 */ /* 0x0003e20000000800 */
[----:B------:R-:W-:Y:S05]  /*0280*/  @!P2 BRA `(.L_x_2) ;  /* 0x000000000040a947 */ /* 0x000fea0003800000 */
[----:B------:R-:W3:Y:S01]  /*0290*/  LDCU UR6, c[0x0][0x390] ;  /* 0x00007200ff0677ac */ /* 0x000ee20008000800 */
[----:B------:R-:W-:-:S05]  /*02a0*/  UMOV UR5, 0x1 ;  /* 0x0000000100057882 */ /* 0x000fca0000000000 */
.L_x_3:
[----:B------:R-:W-:Y:S01]  /*02b0*/  BAR.SYNC.DEFER_BLOCKING 0x0 ;  /* 0x0000000000007b1d */ /* 0x000fe20000010000 */
[----:B------:R-:W-:Y:S01]  /*02c0*/  ISETP.GE.U32.AND P0, PT, R10, UR5, PT ;  /* 0x000000050a007c0c */ /* 0x000fe2000bf06070 */
[----:B------:R-:W-:Y:S01]  /*02d0*/  USHF.L.U32 UR5, UR5, 0x1, URZ ;  /* 0x0000000105057899 */ /* 0x000fe200080006ff */
[----:B------:R-:W-:-:S03]  /*02e0*/  SHF.R.U32.HI R3, RZ, 0x1, R3 ;  /* 0x00000001ff037819 */ /* 0x000fc60000011603 */
[----:B---3--:R-:W-:-:S08]  /*02f0*/  UISETP.GE.U32.AND UP0, UPT, UR5, UR6, UPT ;  /* 0x000000060500728c */ /* 0x008fd0000bf06070 */
[----:B-1--4-:R-:W-:-:S05]  /*0300*/  @!P0 IMAD R4, R2, R3, RZ ;  /* 0x0000000302048224 */ /* 0x012fca00078e02ff */
[----:B------:R-:W-:-:S04]  /*0310*/  @!P0 LEA R4, R4, UR4, 0x2 ;  /* 0x0000000404048c11 */ /* 0x000fc8000f8e10ff */
[----:B0-2---:R-:W-:Y:S01]  /*0320*/  @!P0 LEA R7, R3, R4, 0x2 ;  /* 0x0000000403078211 */ /* 0x005fe200078e10ff */
[----:B------:R-:W-:Y:S04]  /*0330*/  @!P0 LDS R6, [R4+-0x4] ;  /* 0xfffffc0004068984 */ /* 0x000fe80000000800 */
[----:B------:R-:W0:Y:S02]  /*0340*/  @!P0 LDS R9, [R7+-0x4] ;  /* 0xfffffc0007098984 */ /* 0x000e240000000800 */
[----:B0-----:R-:W-:Y:S02]  /*0350*/  @!P0 FADD R6, R6, R9 ;  /* 0x0000000906068221 */ /* 0x001fe40000000000 */
[----:B------:R4:W-:Y:S04]  /*0360*/  @!P0 STS [R4+-0x4], R9 ;  /* 0xfffffc0904008388 */ /* 0x0009e80000000800 */
[----:B------:R4:W-:Y:S01]  /*0370*/  @!P0 STS [R7+-0x4], R6 ;  /* 0xfffffc0607008388 */ /* 0x0009e20000000800 */
[----:B------:R-:W-:Y:S05]  /*0380*/  BRA.U !UP0, `(.L_x_3) ;  /* 0xfffffffd08c87547 */ /* 0x000fea000b83ffff */
.L_x_2:
[----:B------:R-:W-:Y:S08]  /*0390*/  BAR.SYNC.DEFER_BLOCKING 0x0 ;  /* 0x0000000000007b1d */ /* 0x000ff00000010000 */
[----:B------:R-:W3:Y:S01]  /*03a0*/  LDC.64 R2, c[0x0][0x380] ;  /* 0x0000e000ff027b82 */ /* 0x000ee20000000a00 */
[----:B0-2-4-:R-:W0:Y:S01]  /*03b0*/  LDS.64 R6, [R0] ;  /* 0x0000000000067984 */ /* 0x015e220000000a00 */
[----:B---3--:R-:W-:-:S05]  /*03c0*/  IMAD.WIDE.U32 R2, R5, 0x4, R2 ;  /* 0x0000000405027825 */ /* 0x008fca00078e0002 */
[----:B0-----:R-:W-:Y:S04]  /*03d0*/  STG.E desc[UR8][R2.64], R6 ;  /* 0x0000000602007986 */ /* 0x001fe8000c101908 */
[----:B------:R-:W-:Y:S01]  /*03e0*/  STG.E desc[UR8][R2.64+0x4], R7 ;  /* 0x0000040702007986 */ /* 0x000fe2000c101908 */
[----:B------:R-:W-:Y:S05]  /*03f0*/  EXIT ;  /* 0x000000000000794d */ /* 0x000fea0003800000 */
.L_x_4:
[----:B------:R-:W-:-:S00]  /*0400*/  BRA `(.L_x_4) ;  /* 0xfffffffc00fc7947 */ /* 0x000fc0000383ffff */
[----:B------:R-:W-:-:S00]  /*0410*/  NOP ;  /* 0x0000000000007918 */ /* 0x000fc00000000000 */
        /* <DEDUP_REMOVED lines=14> */
.L_x_5:


//--------------------- .nv.shared._Z6myScanPfS_j --------------------------
	.section	.nv.shared._Z6myScanPfS_j,"aw",@nobits
	.sectionflags	@""
	.align	16
	.zero		1024


//--------------------- .nv.shared.reserved.0     --------------------------
	.section	.nv.shared.reserved.0,"aw",@nobits
	.weak		__nv_reservedSMEM_offset_0_alias
	.size		__nv_reservedSMEM_offset_0_alias, 0, 64
	.other		__nv_reservedSMEM_offset_0_alias,@"STO_CUDA_RESERVED_SHARED STV_DEFAULT"
__nv_reservedSMEM_offset_0_alias:
	.zero		0
	.zero		64


//--------------------- .nv.constant0._Z6myScanPfS_j --------------------------
	.section	.nv.constant0._Z6myScanPfS_j,"a",@progbits
	.sectionflags	@""
	.align	4
.nv.constant0._Z6myScanPfS_j:
	.zero		916


//--------------------- SYMBOLS --------------------------

	.type		.nv.reservedSmem.offset0,@object
	.size		.nv.reservedSmem.offset0,0x4
	.type		.nv.reservedSmem.cap,@object
	.size		.nv.reservedSmem.cap,0x4
